	.headerflags	@"EF_CUDA_TEXMODE_UNIFIED EF_CUDA_64BIT_ADDRESS EF_CUDA_ACCELERATORS EF_CUDA_SM90 EF_CUDA_VIRTUAL_SM(EF_CUDA_SM90)"
	.elftype	@"ET_EXEC"


//--------------------- .nv.info                  --------------------------
	.section	.nv.info,"",@"SHT_CUDA_INFO"
	.align	4


	//----- nvinfo : EIATTR_REGCOUNT
	.align		4
        /*0000*/ 	.byte	0x04, 0x2f
        /*0002*/ 	.short	(.L_1 - .L_0)
	.align		4
.L_0:
        /*0004*/ 	.word	index@(triton_poi_fused_mul_sigmoid_3)
        /*0008*/ 	.word	0x00000010


	//----- nvinfo : EIATTR_MIN_STACK_SIZE
	.align		4
.L_1:
        /*000c*/ 	.byte	0x04, 0x12
        /*000e*/ 	.short	(.L_3 - .L_2)
	.align		4
.L_2:
        /*0010*/ 	.word	index@(triton_poi_fused_mul_sigmoid_3)
        /*0014*/ 	.word	0x00000000


	//----- nvinfo : EIATTR_FRAME_SIZE
	.align		4
.L_3:
        /*0018*/ 	.byte	0x04, 0x11
        /*001a*/ 	.short	(.L_5 - .L_4)
	.align		4
.L_4:
        /*001c*/ 	.word	index@(triton_poi_fused_mul_sigmoid_3)
        /*0020*/ 	.word	0x00000000


	//----- nvinfo : EIATTR_MIN_STACK_SIZE
	.align		4
.L_5:
        /*0024*/ 	.byte	0x04, 0x12
        /*0026*/ 	.short	(.L_7 - .L_6)
	.align		4
.L_6:
        /*0028*/ 	.word	index@(triton_poi_fused_mul_sigmoid_3)
        /*002c*/ 	.word	0x00000000
.L_7:


//--------------------- .nv.info.triton_poi_fused_mul_sigmoid_3 --------------------------
	.section	.nv.info.triton_poi_fused_mul_sigmoid_3,"",@"SHT_CUDA_INFO"
	.sectionflags	@""
	.align	4


	//----- nvinfo : EIATTR_CUDA_API_VERSION
	.align		4
        /*0000*/ 	.byte	0x04, 0x37
        /*0002*/ 	.short	(.L_9 - .L_8)
.L_8:
        /*0004*/ 	.word	0x0000007c


	//----- nvinfo : EIATTR_KPARAM_INFO
	.align		4
.L_9:
        /*0008*/ 	.byte	0x04, 0x17
        /*000a*/ 	.short	(.L_11 - .L_10)
.L_10:
        /*000c*/ 	.word	0x00000000
        /*0010*/ 	.short	0x0003
        /*0012*/ 	.short	0x0018
        /*0014*/ 	.byte	0x00, 0xf0, 0x11, 0x00


	//----- nvinfo : EIATTR_KPARAM_INFO
	.align		4
.L_11:
        /*0018*/ 	.byte	0x04, 0x17
        /*001a*/ 	.short	(.L_13 - .L_12)
.L_12:
        /*001c*/ 	.word	0x00000000
        /*0020*/ 	.short	0x0002
        /*0022*/ 	.short	0x0010
        /*0024*/ 	.byte	0x00, 0xf4, 0x21, 0x00


	//----- nvinfo : EIATTR_KPARAM_INFO
	.align		4
.L_13:
        /*0028*/ 	.byte	0x04, 0x17
        /*002a*/ 	.short	(.L_15 - .L_14)
.L_14:
        /*002c*/ 	.word	0x00000000
        /*0030*/ 	.short	0x0001
        /*0032*/ 	.short	0x0008
        /*0034*/ 	.byte	0x00, 0xf4, 0x21, 0x00


	//----- nvinfo : EIATTR_KPARAM_INFO
	.align		4
.L_15:
        /*0038*/ 	.byte	0x04, 0x17
        /*003a*/ 	.short	(.L_17 - .L_16)
.L_16:
        /*003c*/ 	.word	0x00000000
        /*0040*/ 	.short	0x0000
        /*0042*/ 	.short	0x0000
        /*0044*/ 	.byte	0x00, 0xf4, 0x21, 0x00


	//----- nvinfo : EIATTR_SPARSE_MMA_MASK
	.align		4
.L_17:
        /*0048*/ 	.byte	0x03, 0x50
        /*004a*/ 	.short	0x0000


	//----- nvinfo : EIATTR_MAXREG_COUNT
	.align		4
        /*004c*/ 	.byte	0x03, 0x1b
        /*004e*/ 	.short	0x00ff


	//----- nvinfo : EIATTR_EXIT_INSTR_OFFSETS
	.align		4
        /*0050*/ 	.byte	0x04, 0x1c
        /*0052*/ 	.short	(.L_19 - .L_18)


	//   ....[0]....
.L_18:
        /*0054*/ 	.word	0x00000360


	//   ....[1]....
        /*0058*/ 	.word	0x00000380


	//----- nvinfo : EIATTR_REQNTID
	.align		4
.L_19:
        /*005c*/ 	.byte	0x04, 0x10
        /*005e*/ 	.short	(.L_21 - .L_20)
.L_20:
        /*0060*/ 	.word	0x00000080
        /*0064*/ 	.word	0x00000001
        /*0068*/ 	.word	0x00000001


	//----- nvinfo : EIATTR_CBANK_PARAM_SIZE
	.align		4
.L_21:
        /*006c*/ 	.byte	0x03, 0x19
        /*006e*/ 	.short	0x001c


	//----- nvinfo : EIATTR_PARAM_CBANK
	.align		4
        /*0070*/ 	.byte	0x04, 0x0a
        /*0072*/ 	.short	(.L_23 - .L_22)
	.align		4
.L_22:
        /*0074*/ 	.word	index@(.nv.constant0.triton_poi_fused_mul_sigmoid_3)
        /*0078*/ 	.short	0x0210
        /*007a*/ 	.short	0x001c


	//----- nvinfo : EIATTR_SW_WAR
	.align		4
.L_23:
        /*007c*/ 	.byte	0x04, 0x36
        /*007e*/ 	.short	(.L_25 - .L_24)
.L_24:
        /*0080*/ 	.word	0x00000008
.L_25:


//--------------------- .nv.callgraph             --------------------------
	.section	.nv.callgraph,"",@"SHT_CUDA_CALLGRAPH"
	.align	4
	.sectionentsize	8
	.align		4
        /*0000*/ 	.word	0x00000000
	.align		4
        /*0004*/ 	.word	0xffffffff
	.align		4
        /*0008*/ 	.word	0x00000000
	.align		4
        /*000c*/ 	.word	0xfffffffe
	.align		4
        /*0010*/ 	.word	0x00000000
	.align		4
        /*0014*/ 	.word	0xfffffffd
	.align		4
        /*0018*/ 	.word	0x00000000
	.align		4
        /*001c*/ 	.word	0xfffffffc


//--------------------- .text.triton_poi_fused_mul_sigmoid_3 --------------------------
	.section	.text.triton_poi_fused_mul_sigmoid_3,"ax",@progbits
	.align	128
        .global         triton_poi_fused_mul_sigmoid_3
        .type           triton_poi_fused_mul_sigmoid_3,@function
        .size           triton_poi_fused_mul_sigmoid_3,(.L_x_1 - triton_poi_fused_mul_sigmoid_3)
        .other          triton_poi_fused_mul_sigmoid_3,@"STO_CUDA_ENTRY STV_DEFAULT"
triton_poi_fused_mul_sigmoid_3:
.text.triton_poi_fused_mul_sigmoid_3:
[----:B------:R-:W0:Y:S02]  /*0000*/  LDC R1, c[0x0][0x28] ;  /* 0x00000a00ff017b82 */ /* 0x000e240000000800 */
[----:B------:R-:W1:Y:S01]  /*0010*/  S2R R0, SR_TID.X ;  /* 0x0000000000007919 */ /* 0x000e620000002100 */
[----:B------:R-:W2:Y:S01]  /*0020*/  LDC.64 R6, c[0x0][0x210] ;  /* 0x00008400ff067b82 */ /* 0x000ea20000000a00 */
[----:B------:R-:W-:Y:S01]  /*0030*/  CS2R R8, SRZ ;  /* 0x0000000000087805 */ /* 0x000fe2000001ff00 */
[----:B------:R-:W-:Y:S01]  /*0040*/  ULDC.64 UR4, c[0x0][0x208] ;  /* 0x0000820000047ab9 */ /* 0x000fe20000000a00 */
[----:B------:R-:W3:Y:S01]  /*0050*/  S2R R3, SR_CTAID.X ;  /* 0x0000000000037919 */ /* 0x000ee20000002500 */
[----:B-1----:R-:W-:-:S04]  /*0060*/  SHF.L.U32 R0, R0, 0x1, RZ ;  /* 0x0000000100007819 */ /* 0x002fc800000006ff */
[----:B------:R-:W-:-:S04]  /*0070*/  LOP3.LUT R0, R0, 0xfe, RZ, 0xc0, !PT ;  /* 0x000000fe00007812 */ /* 0x000fc800078ec0ff */
[----:B---3--:R-:W-:-:S04]  /*0080*/  LEA R0, R3, R0, 0x8 ;  /* 0x0000000003007211 */ /* 0x008fc800078e40ff */
[----:B------:R-:W-:Y:S02]  /*0090*/  SHF.R.S32.HI R3, RZ, 0x1f, R0 ;  /* 0x0000001fff037819 */ /* 0x000fe40000011400 */
[----:B------:R-:W-:Y:S02]  /*00a0*/  ISETP.GE.AND P0, PT, R0, 0x100, PT ;  /* 0x000001000000780c */ /* 0x000fe40003f06270 */
[----:B------:R-:W-:-:S04]  /*00b0*/  LEA.HI R3, R3, R0, RZ, 0x6 ;  /* 0x0000000003037211 */ /* 0x000fc800078f30ff */
[C---:B------:R-:W-:Y:S02]  /*00c0*/  SHF.L.U32 R2, R3.reuse, 0x1, RZ ;  /* 0x0000000103027819 */ /* 0x040fe400000006ff */
[----:B------:R-:W-:Y:S02]  /*00d0*/  LOP3.LUT R3, R3, 0xffffffc0, RZ, 0xc0, !PT ;  /* 0xffffffc003037812 */ /* 0x000fe400078ec0ff */
[----:B------:R-:W-:-:S04]  /*00e0*/  LOP3.LUT R2, R2, 0xffffff80, RZ, 0xc0, !PT ;  /* 0xffffff8002027812 */ /* 0x000fc800078ec0ff */
[----:B------:R-:W-:-:S04]  /*00f0*/  IADD3 R3, R2, R0, -R3 ;  /* 0x0000000002037210 */ /* 0x000fc80007ffe803 */
[----:B------:R-:W-:-:S05]  /*0100*/  IADD3 R5, R3, 0x40, RZ ;  /* 0x0000004003057810 */ /* 0x000fca0007ffe0ff */
[----:B--2---:R-:W-:-:S05]  /*0110*/  IMAD.WIDE R4, R5, 0x4, R6 ;  /* 0x0000000405047825 */ /* 0x004fca00078e0206 */
[----:B------:R-:W2:Y:S01]  /*0120*/  @!P0 LDG.E.64 R8, desc[UR4][R4.64] ;  /* 0x0000000404088981 */ /* 0x000ea2000c1e1b00 */
[----:B------:R-:W-:Y:S01]  /*0130*/  IMAD.WIDE R6, R3, 0x4, R6 ;  /* 0x0000000403067825 */ /* 0x000fe200078e0206 */
[----:B------:R-:W-:-:S06]  /*0140*/  CS2R R2, SRZ ;  /* 0x0000000000027805 */ /* 0x000fcc000001ff00 */
[----:B------:R1:W3:Y:S02]  /*0150*/  @!P0 LDG.E.64 R2, desc[UR4][R6.64] ;  /* 0x0000000406028981 */ /* 0x0002e4000c1e1b00 */
[----:B-1----:R-:W1:Y:S01]  /*0160*/  LDC.64 R6, c[0x0][0x220] ;  /* 0x00008800ff067b82 */ /* 0x002e620000000a00 */
[----:B--2---:R-:W-:Y:S01]  /*0170*/  FADD R8, RZ, -R8 ;  /* 0x80000008ff087221 */ /* 0x004fe20000000000 */
[----:B------:R-:W-:-:S03]  /*0180*/  FADD R9, RZ, -R9 ;  /* 0x80000009ff097221 */ /* 0x000fc60000000000 */
[----:B------:R-:W-:Y:S01]  /*0190*/  FMUL R8, R8, 1.4426950216293334961 ;  /* 0x3fb8aa3b08087820 */ /* 0x000fe20000400000 */
[----:B------:R-:W-:-:S04]  /*01a0*/  FMUL R9, R9, 1.4426950216293334961 ;  /* 0x3fb8aa3b09097820 */ /* 0x000fc80000400000 */
[----:B------:R-:W-:Y:S02]  /*01b0*/  FSETP.GEU.AND P1, PT, R8, -126, PT ;  /* 0xc2fc00000800780b */ /* 0x000fe40003f2e000 */
[----:B------:R-:W-:-:S11]  /*01c0*/  FSETP.GEU.AND P2, PT, R9, -126, PT ;  /* 0xc2fc00000900780b */ /* 0x000fd60003f4e000 */
[----:B------:R-:W-:Y:S02]  /*01d0*/  @!P1 FMUL R8, R8, 0.5 ;  /* 0x3f00000008089820 */ /* 0x000fe40000400000 */
[----:B------:R-:W-:Y:S02]  /*01e0*/  @!P2 FMUL R9, R9, 0.5 ;  /* 0x3f0000000909a820 */ /* 0x000fe40000400000 */
[----:B------:R2:W4:Y:S08]  /*01f0*/  MUFU.EX2 R4, R8 ;  /* 0x0000000800047308 */ /* 0x0005300000000800 */
[----:B------:R-:W5:Y:S01]  /*0200*/  MUFU.EX2 R5, R9 ;  /* 0x0000000900057308 */ /* 0x000f620000000800 */
[----:B--2---:R-:W-:Y:S01]  /*0210*/  HFMA2.MMA R8, -RZ, RZ, 1.625, 0 ;  /* 0x3e800000ff087435 */ /* 0x004fe200000001ff */
[----:B----4-:R-:W-:-:S04]  /*0220*/  @!P1 FMUL R4, R4, R4 ;  /* 0x0000000404049220 */ /* 0x010fc80000400000 */
[----:B------:R-:W-:Y:S01]  /*0230*/  FADD R10, R4, 1 ;  /* 0x3f800000040a7421 */ /* 0x000fe20000000000 */
[----:B-----5:R-:W-:-:S04]  /*0240*/  @!P2 FMUL R5, R5, R5 ;  /* 0x000000050505a220 */ /* 0x020fc80000400000 */
[----:B------:R-:W-:Y:S01]  /*0250*/  FSETP.GT.AND P1, PT, R10, 8.50705917302346158658e+37, PT ;  /* 0x7e8000000a00780b */ /* 0x000fe20003f24000 */
[----:B------:R-:W-:-:S03]  /*0260*/  FADD R11, R5, 1 ;  /* 0x3f800000050b7421 */ /* 0x000fc60000000000 */
[----:B------:R-:W-:Y:S01]  /*0270*/  FSEL R9, R8, 1, P1 ;  /* 0x3f80000008097808 */ /* 0x000fe20000800000 */
[----:B------:R-:W2:Y:S01]  /*0280*/  LDC.64 R4, c[0x0][0x218] ;  /* 0x00008600ff047b82 */ /* 0x000ea20000000a00 */
[----:B------:R-:W-:-:S04]  /*0290*/  FSETP.GT.AND P2, PT, R11, 8.50705917302346158658e+37, PT ;  /* 0x7e8000000b00780b */ /* 0x000fc80003f44000 */
[----:B------:R-:W-:-:S03]  /*02a0*/  FSEL R8, R8, 1, P2 ;  /* 0x3f80000008087808 */ /* 0x000fc60001000000 */
[----:B------:R-:W-:-:S06]  /*02b0*/  @P1 FMUL R10, R10, 0.25 ;  /* 0x3e8000000a0a1820 */ /* 0x000fcc0000400000 */
[----:B------:R-:W4:Y:S01]  /*02c0*/  MUFU.RCP R10, R10 ;  /* 0x0000000a000a7308 */ /* 0x000f220000001000 */
[----:B------:R-:W-:-:S07]  /*02d0*/  @P2 FMUL R11, R11, 0.25 ;  /* 0x3e8000000b0b2820 */ /* 0x000fce0000400000 */
[----:B------:R-:W5:Y:S01]  /*02e0*/  MUFU.RCP R11, R11 ;  /* 0x0000000b000b7308 */ /* 0x000f620000001000 */
[----:B--2---:R-:W-:-:S04]  /*02f0*/  IMAD.WIDE R4, R0, 0x4, R4 ;  /* 0x0000000400047825 */ /* 0x004fc800078e0204 */
[----:B----4-:R-:W-:Y:S01]  /*0300*/  FMUL R12, R10, R9 ;  /* 0x000000090a0c7220 */ /* 0x010fe20000400000 */
[----:B-----5:R-:W-:-:S03]  /*0310*/  FMUL R13, R11, R8 ;  /* 0x000000080b0d7220 */ /* 0x020fc60000400000 */
[----:B---3--:R-:W-:Y:S01]  /*0320*/  FMUL R8, R12, R2 ;  /* 0x000000020c087220 */ /* 0x008fe20000400000 */
[----:B------:R-:W-:Y:S01]  /*0330*/  FMUL R9, R13, R3 ;  /* 0x000000030d097220 */ /* 0x000fe20000400000 */
[----:B------:R2:W-:Y:S01]  /*0340*/  @!P0 STG.E.64 desc[UR4][R4.64], R12 ;  /* 0x0000000c04008986 */ /* 0x0005e2000c101b04 */
[----:B-1----:R-:W-:Y:S01]  /*0350*/  IMAD.WIDE R2, R0, 0x4, R6 ;  /* 0x0000000400027825 */ /* 0x002fe200078e0206 */
[----:B------:R-:W-:Y:S06]  /*0360*/  @P0 EXIT ;  /* 0x000000000000094d */ /* 0x000fec0003800000 */
[----:B------:R-:W-:Y:S01]  /*0370*/  STG.E.64 desc[UR4][R2.64], R8 ;  /* 0x0000000802007986 */ /* 0x000fe2000c101b04 */
[----:B------:R-:W-:Y:S05]  /*0380*/  EXIT ;  /* 0x000000000000794d */ /* 0x000fea0003800000 */
.L_x_0:
[----:B------:R-:W-:-:S00]  /*0390*/  BRA `(.L_x_0) ;  /* 0xfffffffc00fc7947 */ /* 0x000fc0000383ffff */
[----:B------:R-:W-:-:S00]  /*03a0*/  NOP ;  /* 0x0000000000007918 */ /* 0x000fc00000000000 */
        /* <DEDUP_REMOVED lines=13> */
.L_x_1:


//--------------------- .nv.constant0.triton_poi_fused_mul_sigmoid_3 --------------------------
	.section	.nv.constant0.triton_poi_fused_mul_sigmoid_3,"a",@progbits
	.sectionflags	@""
	.align	4
.nv.constant0.triton_poi_fused_mul_sigmoid_3:
	.zero		556
